//
// Generated by NVIDIA NVVM Compiler
//
// Compiler Build ID: CL-36424714
// Cuda compilation tools, release 13.0, V13.0.88
// Based on NVVM 20.0.0
//

.version 9.0
.target sm_100
.address_size 64

	// .globl	_Z21long_operation_kernelPii

.visible .entry _Z21long_operation_kernelPii(
	.param .u64 .ptr .align 1 _Z21long_operation_kernelPii_param_0,
	.param .u32 _Z21long_operation_kernelPii_param_1
)
{
	.reg .pred 	%p<2>;
	.reg .b32 	%r<6>;
	.reg .b64 	%rd<5>;

	ld.param.u64 	%rd1, [_Z21long_operation_kernelPii_param_0];
	ld.param.u32 	%r2, [_Z21long_operation_kernelPii_param_1];
	mov.u32 	%r3, %tid.x;
	mov.u32 	%r4, %ctaid.x;
	mov.u32 	%r5, %ntid.x;
	mad.lo.s32 	%r1, %r4, %r5, %r3;
	setp.ge.s32 	%p1, %r1, %r2;
	@%p1 bra 	$L__BB0_2;
	cvta.to.global.u64 	%rd2, %rd1;
	mul.wide.s32 	%rd3, %r1, 4;
	add.s64 	%rd4, %rd2, %rd3;
	st.global.u32 	[%rd4], %r1;
$L__BB0_2:
	ret;

}


// ===== COMPILED SASS (sm_100) =====

	.target	sm_100

	.elftype	@"ET_EXEC"


//--------------------- .note.nv.tkinfo           --------------------------
	.section	.note.nv.tkinfo,"",@"SHT_NOTE"
	.sectionflags	@"SHF_NOTE_NV_TKINFO"
	.tkinfo
        /*0018*/ 	.word	0x00000002
        /*0030*/ 	.string	""
        /*0030*/ 	.string	"ptxas"
        /*0030*/ 	.string	"Cuda compilation tools, release 13.0, V13.0.88"
        /*0030*/ 	.string	"Build cuda_13.0.r13.0/compiler.36424714_0"
        /*0030*/ 	.string	"-arch sm_100 -m 64 "



//--------------------- .note.nv.cuinfo           --------------------------
	.section	.note.nv.cuinfo,"",@"SHT_NOTE"
	.sectionflags	@"SHF_NOTE_NV_CUINFO"
        /*0018*/ 	.short	0x0002
        /*001a*/ 	.short	0x0064
        /*001c*/ 	.short	0x0082
	.zero		2


//--------------------- .nv.info                  --------------------------
	.section	.nv.info,"",@"SHT_CUDA_INFO"
	.align	4


	//----- nvinfo : EIATTR_REGCOUNT
	.align		4
        /*0000*/ 	.byte	0x04, 0x2f
        /*0002*/ 	.short	(.L_1 - .L_0)
	.align		4
.L_0:
        /*0004*/ 	.word	index@(_Z21long_operation_kernelPii)
        /*0008*/ 	.word	0x00000008


	//----- nvinfo : EIATTR_FRAME_SIZE
	.align		4
.L_1:
        /*000c*/ 	.byte	0x04, 0x11
        /*000e*/ 	.short	(.L_3 - .L_2)
	.align		4
.L_2:
        /*0010*/ 	.word	index@(_Z21long_operation_kernelPii)
        /*0014*/ 	.word	0x00000000


	//----- nvinfo : EIATTR_MIN_STACK_SIZE
	.align		4
.L_3:
        /*0018*/ 	.byte	0x04, 0x12
        /*001a*/ 	.short	(.L_5 - .L_4)
	.align		4
.L_4:
        /*001c*/ 	.word	index@(_Z21long_operation_kernelPii)
        /*0020*/ 	.word	0x00000000
.L_5:


//--------------------- .nv.compat                --------------------------
	.section	.nv.compat,"",@"SHT_CUDA_COMPAT_INFO"
	.align	4
        /*0000*/ 	.byte	0x02, 0x09, 0x00, 0x00, 0x02, 0x02, 0x01, 0x00, 0x02, 0x05, 0x05, 0x00, 0x03, 0x07, 0x01, 0x01
        /*0010*/ 	.byte	0x02, 0x03, 0x00, 0x00, 0x02, 0x06, 0x01, 0x00, 0x04, 0x0b, 0x08, 0x00, 0x09, 0x00, 0x00, 0x00
        /*0020*/ 	.byte	0x00, 0x00, 0x00, 0x00


//--------------------- .nv.info._Z21long_operation_kernelPii --------------------------
	.section	.nv.info._Z21long_operation_kernelPii,"",@"SHT_CUDA_INFO"
	.sectionflags	@""
	.align	4


	//----- nvinfo : EIATTR_CUDA_API_VERSION
	.align		4
        /*0000*/ 	.byte	0x04, 0x37
        /*0002*/ 	.short	(.L_7 - .L_6)
.L_6:
        /*0004*/ 	.word	0x00000082


	//----- nvinfo : EIATTR_KPARAM_INFO
	.align		4
.L_7:
        /*0008*/ 	.byte	0x04, 0x17
        /*000a*/ 	.short	(.L_9 - .L_8)
.L_8:
        /*000c*/ 	.word	0x00000000
        /*0010*/ 	.short	0x0001
        /*0012*/ 	.short	0x0008
        /*0014*/ 	.byte	0x00, 0xf0, 0x11, 0x00


	//----- nvinfo : EIATTR_KPARAM_INFO
	.align		4
.L_9:
        /*0018*/ 	.byte	0x04, 0x17
        /*001a*/ 	.short	(.L_11 - .L_10)
.L_10:
        /*001c*/ 	.word	0x00000000
        /*0020*/ 	.short	0x0000
        /*0022*/ 	.short	0x0000
        /*0024*/ 	.byte	0x00, 0xf5, 0x21, 0x00


	//----- nvinfo : EIATTR_SPARSE_MMA_MASK
	.align		4
.L_11:
        /*0028*/ 	.byte	0x03, 0x50
        /*002a*/ 	.short	0x0000


	//----- nvinfo : EIATTR_MAXREG_COUNT
	.align		4
        /*002c*/ 	.byte	0x03, 0x1b
        /*002e*/ 	.short	0x00ff


	//----- nvinfo : EIATTR_MERCURY_ISA_VERSION
	.align		4
        /*0030*/ 	.byte	0x03, 0x5f
        /*0032*/ 	.short	0x0101


	//----- nvinfo : EIATTR_VRC_CTA_INIT_COUNT
	.align		4
        /*0034*/ 	.byte	0x02, 0x4a
	.zero		1
	.zero		1


	//----- nvinfo : EIATTR_EXIT_INSTR_OFFSETS
	.align		4
        /*0038*/ 	.byte	0x04, 0x1c
        /*003a*/ 	.short	(.L_13 - .L_12)


	//   ....[0]....
.L_12:
        /*003c*/ 	.word	0x00000070


	//   ....[1]....
        /*0040*/ 	.word	0x000000c0


	//----- nvinfo : EIATTR_CBANK_PARAM_SIZE
	.align		4
.L_13:
        /*0044*/ 	.byte	0x03, 0x19
        /*0046*/ 	.short	0x000c


	//----- nvinfo : EIATTR_PARAM_CBANK
	.align		4
        /*0048*/ 	.byte	0x04, 0x0a
        /*004a*/ 	.short	(.L_15 - .L_14)
	.align		4
.L_14:
        /*004c*/ 	.word	index@(.nv.constant0._Z21long_operation_kernelPii)
        /*0050*/ 	.short	0x0380
        /*0052*/ 	.short	0x000c


	//----- nvinfo : EIATTR_SW_WAR
	.align		4
.L_15:
        /*0054*/ 	.byte	0x04, 0x36
        /*0056*/ 	.short	(.L_17 - .L_16)
.L_16:
        /*0058*/ 	.word	0x00000008
.L_17:


//--------------------- .nv.callgraph             --------------------------
	.section	.nv.callgraph,"",@"SHT_CUDA_CALLGRAPH"
	.align	4
	.sectionentsize	8
	.align		4
        /*0000*/ 	.word	0x00000000
	.align		4
        /*0004*/ 	.word	0xffffffff
	.align		4
        /*0008*/ 	.word	0x00000000
	.align		4
        /*000c*/ 	.word	0xfffffffe
	.align		4
        /*0010*/ 	.word	0x00000000
	.align		4
        /*0014*/ 	.word	0xfffffffd
	.align		4
        /*0018*/ 	.word	0x00000000
	.align		4
        /*001c*/ 	.word	0xfffffffc


//--------------------- .text._Z21long_operation_kernelPii --------------------------
	.section	.text._Z21long_operation_kernelPii,"ax",@progbits
	.align	128
        .global         _Z21long_operation_kernelPii
        .type           _Z21long_operation_kernelPii,@function
        .size           _Z21long_operation_kernelPii,(.L_x_1 - _Z21long_operation_kernelPii)
        .other          _Z21long_operation_kernelPii,@"STO_CUDA_ENTRY STV_DEFAULT"
_Z21long_operation_kernelPii:
.text._Z21long_operation_kernelPii:
[----:B------:R-:W-:Y:S01]  /*0000*/  LDC R1, c[0x0][0x37c] ;  /* 0x0000df00ff017b82 */ /* 0x000fe20000000800 */
[----:B------:R-:W0:Y:S07]  /*0010*/  S2R R5, SR_TID.X ;  /* 0x0000000000057919 */ /* 0x000e2e0000002100 */
[----:B------:R-:W0:Y:S01]  /*0020*/  S2UR UR4, SR_CTAID.X ;  /* 0x00000000000479c3 */ /* 0x000e220000002500 */
[----:B------:R-:W1:Y:S07]  /*0030*/  LDCU UR5, c[0x0][0x388] ;  /* 0x00007100ff0577ac */ /* 0x000e6e0008000800 */
[----:B------:R-:W0:Y:S02]  /*0040*/  LDC R0, c[0x0][0x360] ;  /* 0x0000d800ff007b82 */ /* 0x000e240000000800 */
[----:B0-----:R-:W-:-:S05]  /*0050*/  IMAD R5, R0, UR4, R5 ;  /* 0x0000000400057c24 */ /* 0x001fca000f8e0205 */
[----:B-1----:R-:W-:-:S13]  /*0060*/  ISETP.GE.AND P0, PT, R5, UR5, PT ;  /* 0x0000000505007c0c */ /* 0x002fda000bf06270 */
[----:B------:R-:W-:Y:S05]  /*0070*/  @P0 EXIT ;  /* 0x000000000000094d */ /* 0x000fea0003800000 */
[----:B------:R-:W0:Y:S01]  /*0080*/  LDC.64 R2, c[0x0][0x380] ;  /* 0x0000e000ff027b82 */ /* 0x000e220000000a00 */
[----:B------:R-:W1:Y:S01]  /*0090*/  LDCU.64 UR4, c[0x0][0x358] ;  /* 0x00006b00ff0477ac */ /* 0x000e620008000a00 */
[----:B0-----:R-:W-:-:S05]  /*00a0*/  IMAD.WIDE R2, R5, 0x4, R2 ;  /* 0x0000000405027825 */ /* 0x001fca00078e0202 */
[----:B-1----:R-:W-:Y:S01]  /*00b0*/  STG.E desc[UR4][R2.64], R5 ;  /* 0x0000000502007986 */ /* 0x002fe2000c101904 */
[----:B------:R-:W-:Y:S05]  /*00c0*/  EXIT ;  /* 0x000000000000794d */ /* 0x000fea0003800000 */
.L_x_0:
[----:B------:R-:W-:-:S00]  /*00d0*/  BRA `(.L_x_0) ;  /* 0xfffffffc00fc7947 */ /* 0x000fc0000383ffff */
[----:B------:R-:W-:-:S00]  /*00e0*/  NOP ;  /* 0x0000000000007918 */ /* 0x000fc00000000000 */
        /* <DEDUP_REMOVED lines=9> */
.L_x_1:


//--------------------- .nv.shared.reserved.0     --------------------------
	.section	.nv.shared.reserved.0,"aw",@nobits
	.weak		__nv_reservedSMEM_offset_0_alias
	.size		__nv_reservedSMEM_offset_0_alias, 0, 64
	.other		__nv_reservedSMEM_offset_0_alias,@"STO_CUDA_RESERVED_SHARED STV_DEFAULT"
__nv_reservedSMEM_offset_0_alias:
	.zero		0
	.zero		64


//--------------------- .nv.constant0._Z21long_operation_kernelPii --------------------------
	.section	.nv.constant0._Z21long_operation_kernelPii,"a",@progbits
	.sectionflags	@""
	.align	4
.nv.constant0._Z21long_operation_kernelPii:
	.zero		908


//--------------------- SYMBOLS --------------------------

	.type		.nv.reservedSmem.offset0,@object
	.size		.nv.reservedSmem.offset0,0x4
